//
// Generated by NVIDIA NVVM Compiler
//
// Compiler Build ID: CL-36424714
// Cuda compilation tools, release 13.0, V13.0.88
// Based on NVVM 20.0.0
//

.version 9.0
.target sm_100
.address_size 64

	// .globl	_Z12idx_calc_tidPiS_S_S_

.visible .entry _Z12idx_calc_tidPiS_S_S_(
	.param .u64 .ptr .align 1 _Z12idx_calc_tidPiS_S_S__param_0,
	.param .u64 .ptr .align 1 _Z12idx_calc_tidPiS_S_S__param_1,
	.param .u64 .ptr .align 1 _Z12idx_calc_tidPiS_S_S__param_2,
	.param .u64 .ptr .align 1 _Z12idx_calc_tidPiS_S_S__param_3
)
{
	.reg .pred 	%p<2>;
	.reg .b32 	%r<22>;
	.reg .b64 	%rd<14>;

	ld.param.u64 	%rd1, [_Z12idx_calc_tidPiS_S_S__param_0];
	ld.param.u64 	%rd2, [_Z12idx_calc_tidPiS_S_S__param_1];
	ld.param.u64 	%rd3, [_Z12idx_calc_tidPiS_S_S__param_2];
	ld.param.u64 	%rd4, [_Z12idx_calc_tidPiS_S_S__param_3];
	mov.u32 	%r2, %tid.x;
	mov.u32 	%r3, %tid.y;
	mov.u32 	%r4, %ntid.x;
	mov.u32 	%r5, %tid.z;
	mov.u32 	%r6, %ntid.y;
	mov.u32 	%r7, %ctaid.x;
	mov.u32 	%r8, %ctaid.y;
	mov.u32 	%r9, %nctaid.x;
	mov.u32 	%r10, %ctaid.z;
	mov.u32 	%r11, %nctaid.y;
	mad.lo.s32 	%r12, %r11, %r10, %r8;
	mad.lo.s32 	%r13, %r12, %r9, %r7;
	mov.u32 	%r14, %ntid.z;
	mad.lo.s32 	%r15, %r13, %r14, %r5;
	mad.lo.s32 	%r16, %r15, %r6, %r3;
	mad.lo.s32 	%r1, %r16, %r4, %r2;
	setp.gt.s32 	%p1, %r1, 9999;
	@%p1 bra 	$L__BB0_2;
	cvta.to.global.u64 	%rd5, %rd1;
	cvta.to.global.u64 	%rd6, %rd2;
	cvta.to.global.u64 	%rd7, %rd3;
	cvta.to.global.u64 	%rd8, %rd4;
	mul.wide.s32 	%rd9, %r1, 4;
	add.s64 	%rd10, %rd5, %rd9;
	ld.global.u32 	%r17, [%rd10];
	add.s64 	%rd11, %rd6, %rd9;
	ld.global.u32 	%r18, [%rd11];
	add.s32 	%r19, %r18, %r17;
	add.s64 	%rd12, %rd7, %rd9;
	ld.global.u32 	%r20, [%rd12];
	add.s32 	%r21, %r19, %r20;
	add.s64 	%rd13, %rd8, %rd9;
	st.global.u32 	[%rd13], %r21;
$L__BB0_2:
	ret;

}


// ===== COMPILED SASS (sm_100) =====

	.target	sm_100

	.elftype	@"ET_EXEC"


//--------------------- .note.nv.tkinfo           --------------------------
	.section	.note.nv.tkinfo,"",@"SHT_NOTE"
	.sectionflags	@"SHF_NOTE_NV_TKINFO"
	.tkinfo
        /*0018*/ 	.word	0x00000002
        /*0030*/ 	.string	""
        /*0030*/ 	.string	"ptxas"
        /*0030*/ 	.string	"Cuda compilation tools, release 13.0, V13.0.88"
        /*0030*/ 	.string	"Build cuda_13.0.r13.0/compiler.36424714_0"
        /*0030*/ 	.string	"-arch sm_100 -m 64 "



//--------------------- .note.nv.cuinfo           --------------------------
	.section	.note.nv.cuinfo,"",@"SHT_NOTE"
	.sectionflags	@"SHF_NOTE_NV_CUINFO"
        /*0018*/ 	.short	0x0002
        /*001a*/ 	.short	0x0064
        /*001c*/ 	.short	0x0082
	.zero		2


//--------------------- .nv.info                  --------------------------
	.section	.nv.info,"",@"SHT_CUDA_INFO"
	.align	4


	//----- nvinfo : EIATTR_REGCOUNT
	.align		4
        /*0000*/ 	.byte	0x04, 0x2f
        /*0002*/ 	.short	(.L_1 - .L_0)
	.align		4
.L_0:
        /*0004*/ 	.word	index@(_Z12idx_calc_tidPiS_S_S_)
        /*0008*/ 	.word	0x0000000e


	//----- nvinfo : EIATTR_FRAME_SIZE
	.align		4
.L_1:
        /*000c*/ 	.byte	0x04, 0x11
        /*000e*/ 	.short	(.L_3 - .L_2)
	.align		4
.L_2:
        /*0010*/ 	.word	index@(_Z12idx_calc_tidPiS_S_S_)
        /*0014*/ 	.word	0x00000000


	//----- nvinfo : EIATTR_MIN_STACK_SIZE
	.align		4
.L_3:
        /*0018*/ 	.byte	0x04, 0x12
        /*001a*/ 	.short	(.L_5 - .L_4)
	.align		4
.L_4:
        /*001c*/ 	.word	index@(_Z12idx_calc_tidPiS_S_S_)
        /*0020*/ 	.word	0x00000000
.L_5:


//--------------------- .nv.compat                --------------------------
	.section	.nv.compat,"",@"SHT_CUDA_COMPAT_INFO"
	.align	4
        /*0000*/ 	.byte	0x02, 0x09, 0x00, 0x00, 0x02, 0x02, 0x01, 0x00, 0x02, 0x05, 0x05, 0x00, 0x03, 0x07, 0x01, 0x01
        /*0010*/ 	.byte	0x02, 0x03, 0x00, 0x00, 0x02, 0x06, 0x01, 0x00, 0x04, 0x0b, 0x08, 0x00, 0x09, 0x00, 0x00, 0x00
        /*0020*/ 	.byte	0x00, 0x00, 0x00, 0x00


//--------------------- .nv.info._Z12idx_calc_tidPiS_S_S_ --------------------------
	.section	.nv.info._Z12idx_calc_tidPiS_S_S_,"",@"SHT_CUDA_INFO"
	.sectionflags	@""
	.align	4


	//----- nvinfo : EIATTR_CUDA_API_VERSION
	.align		4
        /*0000*/ 	.byte	0x04, 0x37
        /*0002*/ 	.short	(.L_7 - .L_6)
.L_6:
        /*0004*/ 	.word	0x00000082


	//----- nvinfo : EIATTR_KPARAM_INFO
	.align		4
.L_7:
        /*0008*/ 	.byte	0x04, 0x17
        /*000a*/ 	.short	(.L_9 - .L_8)
.L_8:
        /*000c*/ 	.word	0x00000000
        /*0010*/ 	.short	0x0003
        /*0012*/ 	.short	0x0018
        /*0014*/ 	.byte	0x00, 0xf5, 0x21, 0x00


	//----- nvinfo : EIATTR_KPARAM_INFO
	.align		4
.L_9:
        /*0018*/ 	.byte	0x04, 0x17
        /*001a*/ 	.short	(.L_11 - .L_10)
.L_10:
        /*001c*/ 	.word	0x00000000
        /*0020*/ 	.short	0x0002
        /*0022*/ 	.short	0x0010
        /*0024*/ 	.byte	0x00, 0xf5, 0x21, 0x00


	//----- nvinfo : EIATTR_KPARAM_INFO
	.align		4
.L_11:
        /*0028*/ 	.byte	0x04, 0x17
        /*002a*/ 	.short	(.L_13 - .L_12)
.L_12:
        /*002c*/ 	.word	0x00000000
        /*0030*/ 	.short	0x0001
        /*0032*/ 	.short	0x0008
        /*0034*/ 	.byte	0x00, 0xf5, 0x21, 0x00


	//----- nvinfo : EIATTR_KPARAM_INFO
	.align		4
.L_13:
        /*0038*/ 	.byte	0x04, 0x17
        /*003a*/ 	.short	(.L_15 - .L_14)
.L_14:
        /*003c*/ 	.word	0x00000000
        /*0040*/ 	.short	0x0000
        /*0042*/ 	.short	0x0000
        /*0044*/ 	.byte	0x00, 0xf5, 0x21, 0x00


	//----- nvinfo : EIATTR_SPARSE_MMA_MASK
	.align		4
.L_15:
        /*0048*/ 	.byte	0x03, 0x50
        /*004a*/ 	.short	0x0000


	//----- nvinfo : EIATTR_MAXREG_COUNT
	.align		4
        /*004c*/ 	.byte	0x03, 0x1b
        /*004e*/ 	.short	0x00ff


	//----- nvinfo : EIATTR_MERCURY_ISA_VERSION
	.align		4
        /*0050*/ 	.byte	0x03, 0x5f
        /*0052*/ 	.short	0x0101


	//----- nvinfo : EIATTR_VRC_CTA_INIT_COUNT
	.align		4
        /*0054*/ 	.byte	0x02, 0x4a
	.zero		1
	.zero		1


	//----- nvinfo : EIATTR_EXIT_INSTR_OFFSETS
	.align		4
        /*0058*/ 	.byte	0x04, 0x1c
        /*005a*/ 	.short	(.L_17 - .L_16)


	//   ....[0]....
.L_16:
        /*005c*/ 	.word	0x00000120


	//   ....[1]....
        /*0060*/ 	.word	0x00000210


	//----- nvinfo : EIATTR_CBANK_PARAM_SIZE
	.align		4
.L_17:
        /*0064*/ 	.byte	0x03, 0x19
        /*0066*/ 	.short	0x0020


	//----- nvinfo : EIATTR_PARAM_CBANK
	.align		4
        /*0068*/ 	.byte	0x04, 0x0a
        /*006a*/ 	.short	(.L_19 - .L_18)
	.align		4
.L_18:
        /*006c*/ 	.word	index@(.nv.constant0._Z12idx_calc_tidPiS_S_S_)
        /*0070*/ 	.short	0x0380
        /*0072*/ 	.short	0x0020


	//----- nvinfo : EIATTR_SW_WAR
	.align		4
.L_19:
        /*0074*/ 	.byte	0x04, 0x36
        /*0076*/ 	.short	(.L_21 - .L_20)
.L_20:
        /*0078*/ 	.word	0x00000008
.L_21:


//--------------------- .nv.callgraph             --------------------------
	.section	.nv.callgraph,"",@"SHT_CUDA_CALLGRAPH"
	.align	4
	.sectionentsize	8
	.align		4
        /*0000*/ 	.word	0x00000000
	.align		4
        /*0004*/ 	.word	0xffffffff
	.align		4
        /*0008*/ 	.word	0x00000000
	.align		4
        /*000c*/ 	.word	0xfffffffe
	.align		4
        /*0010*/ 	.word	0x00000000
	.align		4
        /*0014*/ 	.word	0xfffffffd
	.align		4
        /*0018*/ 	.word	0x00000000
	.align		4
        /*001c*/ 	.word	0xfffffffc


//--------------------- .text._Z12idx_calc_tidPiS_S_S_ --------------------------
	.section	.text._Z12idx_calc_tidPiS_S_S_,"ax",@progbits
	.align	128
        .global         _Z12idx_calc_tidPiS_S_S_
        .type           _Z12idx_calc_tidPiS_S_S_,@function
        .size           _Z12idx_calc_tidPiS_S_S_,(.L_x_1 - _Z12idx_calc_tidPiS_S_S_)
        .other          _Z12idx_calc_tidPiS_S_S_,@"STO_CUDA_ENTRY STV_DEFAULT"
_Z12idx_calc_tidPiS_S_S_:
.text._Z12idx_calc_tidPiS_S_S_:
[----:B------:R-:W-:Y:S08]  /*0000*/  LDC R1, c[0x0][0x37c] ;  /* 0x0000df00ff017b82 */ /* 0x000ff00000000800 */
[----:B------:R-:W-:Y:S01]  /*0010*/  S2UR UR4, SR_CTAID.Y ;  /* 0x00000000000479c3 */ /* 0x000fe20000002600 */
[----:B------:R-:W0:Y:S01]  /*0020*/  S2R R0, SR_TID.Z ;  /* 0x0000000000007919 */ /* 0x000e220000002300 */
[----:B------:R-:W1:Y:S01]  /*0030*/  LDCU UR9, c[0x0][0x360] ;  /* 0x00006c00ff0977ac */ /* 0x000e620008000800 */
[----:B------:R-:W2:Y:S01]  /*0040*/  S2R R3, SR_TID.Y ;  /* 0x0000000000037919 */ /* 0x000ea20000002200 */
[----:B------:R-:W2:Y:S04]  /*0050*/  LDCU UR10, c[0x0][0x364] ;  /* 0x00006c80ff0a77ac */ /* 0x000ea80008000800 */
[----:B------:R-:W3:Y:S01]  /*0060*/  S2UR UR7, SR_CTAID.Z ;  /* 0x00000000000779c3 */ /* 0x000ee20000002700 */
[----:B------:R-:W1:Y:S01]  /*0070*/  S2R R11, SR_TID.X ;  /* 0x00000000000b7919 */ /* 0x000e620000002100 */
[----:B------:R-:W4:Y:S01]  /*0080*/  LDCU UR6, c[0x0][0x370] ;  /* 0x00006e00ff0677ac */ /* 0x000f220008000800 */
[----:B------:R-:W3:Y:S05]  /*0090*/  LDCU UR8, c[0x0][0x374] ;  /* 0x00006e80ff0877ac */ /* 0x000eea0008000800 */
[----:B------:R-:W4:Y:S08]  /*00a0*/  S2UR UR5, SR_CTAID.X ;  /* 0x00000000000579c3 */ /* 0x000f300000002500 */
[----:B------:R-:W0:Y:S01]  /*00b0*/  LDC R5, c[0x0][0x368] ;  /* 0x0000da00ff057b82 */ /* 0x000e220000000800 */
[----:B---3--:R-:W-:-:S04]  /*00c0*/  UIMAD UR4, UR7, UR8, UR4 ;  /* 0x00000008070472a4 */ /* 0x008fc8000f8e0204 */
[----:B----4-:R-:W-:-:S06]  /*00d0*/  UIMAD UR4, UR4, UR6, UR5 ;  /* 0x00000006040472a4 */ /* 0x010fcc000f8e0205 */
[----:B0-----:R-:W-:-:S04]  /*00e0*/  IMAD R0, R5, UR4, R0 ;  /* 0x0000000405007c24 */ /* 0x001fc8000f8e0200 */
[----:B--2---:R-:W-:-:S04]  /*00f0*/  IMAD R0, R0, UR10, R3 ;  /* 0x0000000a00007c24 */ /* 0x004fc8000f8e0203 */
[----:B-1----:R-:W-:-:S05]  /*0100*/  IMAD R11, R0, UR9, R11 ;  /* 0x00000009000b7c24 */ /* 0x002fca000f8e020b */
[----:B------:R-:W-:-:S13]  /*0110*/  ISETP.GT.AND P0, PT, R11, 0x270f, PT ;  /* 0x0000270f0b00780c */ /* 0x000fda0003f04270 */
[----:B------:R-:W-:Y:S05]  /*0120*/  @P0 EXIT ;  /* 0x000000000000094d */ /* 0x000fea0003800000 */
[----:B------:R-:W0:Y:S01]  /*0130*/  LDC.64 R2, c[0x0][0x380] ;  /* 0x0000e000ff027b82 */ /* 0x000e220000000a00 */
[----:B------:R-:W1:Y:S07]  /*0140*/  LDCU.64 UR4, c[0x0][0x358] ;  /* 0x00006b00ff0477ac */ /* 0x000e6e0008000a00 */
[----:B------:R-:W2:Y:S08]  /*0150*/  LDC.64 R4, c[0x0][0x388] ;  /* 0x0000e200ff047b82 */ /* 0x000eb00000000a00 */
[----:B------:R-:W3:Y:S01]  /*0160*/  LDC.64 R6, c[0x0][0x390] ;  /* 0x0000e400ff067b82 */ /* 0x000ee20000000a00 */
[----:B0-----:R-:W-:-:S07]  /*0170*/  IMAD.WIDE R2, R11, 0x4, R2 ;  /* 0x000000040b027825 */ /* 0x001fce00078e0202 */
[----:B------:R-:W0:Y:S01]  /*0180*/  LDC.64 R8, c[0x0][0x398] ;  /* 0x0000e600ff087b82 */ /* 0x000e220000000a00 */
[----:B-1----:R-:W4:Y:S01]  /*0190*/  LDG.E R2, desc[UR4][R2.64] ;  /* 0x0000000402027981 */ /* 0x002f22000c1e1900 */
[----:B--2---:R-:W-:-:S06]  /*01a0*/  IMAD.WIDE R4, R11, 0x4, R4 ;  /* 0x000000040b047825 */ /* 0x004fcc00078e0204 */
[----:B------:R-:W4:Y:S01]  /*01b0*/  LDG.E R5, desc[UR4][R4.64] ;  /* 0x0000000404057981 */ /* 0x000f22000c1e1900 */
[----:B---3--:R-:W-:-:S06]  /*01c0*/  IMAD.WIDE R6, R11, 0x4, R6 ;  /* 0x000000040b067825 */ /* 0x008fcc00078e0206 */
[----:B------:R-:W4:Y:S01]  /*01d0*/  LDG.E R6, desc[UR4][R6.64] ;  /* 0x0000000406067981 */ /* 0x000f22000c1e1900 */
[----:B0-----:R-:W-:Y:S01]  /*01e0*/  IMAD.WIDE R8, R11, 0x4, R8 ;  /* 0x000000040b087825 */ /* 0x001fe200078e0208 */
[----:B----4-:R-:W-:-:S05]  /*01f0*/  IADD3 R11, PT, PT, R6, R5, R2 ;  /* 0x00000005060b7210 */ /* 0x010fca0007ffe002 */
[----:B------:R-:W-:Y:S01]  /*0200*/  STG.E desc[UR4][R8.64], R11 ;  /* 0x0000000b08007986 */ /* 0x000fe2000c101904 */
[----:B------:R-:W-:Y:S05]  /*0210*/  EXIT ;  /* 0x000000000000794d */ /* 0x000fea0003800000 */
.L_x_0:
[----:B------:R-:W-:-:S00]  /*0220*/  BRA `(.L_x_0) ;  /* 0xfffffffc00fc7947 */ /* 0x000fc0000383ffff */
[----:B------:R-:W-:-:S00]  /*0230*/  NOP ;  /* 0x0000000000007918 */ /* 0x000fc00000000000 */
        /* <DEDUP_REMOVED lines=12> */
.L_x_1:


//--------------------- .nv.shared.reserved.0     --------------------------
	.section	.nv.shared.reserved.0,"aw",@nobits
	.weak		__nv_reservedSMEM_offset_0_alias
	.size		__nv_reservedSMEM_offset_0_alias, 0, 64
	.other		__nv_reservedSMEM_offset_0_alias,@"STO_CUDA_RESERVED_SHARED STV_DEFAULT"
__nv_reservedSMEM_offset_0_alias:
	.zero		0
	.zero		64


//--------------------- .nv.constant0._Z12idx_calc_tidPiS_S_S_ --------------------------
	.section	.nv.constant0._Z12idx_calc_tidPiS_S_S_,"a",@progbits
	.sectionflags	@""
	.align	4
.nv.constant0._Z12idx_calc_tidPiS_S_S_:
	.zero		928


//--------------------- SYMBOLS --------------------------

	.type		.nv.reservedSmem.offset0,@object
	.size		.nv.reservedSmem.offset0,0x4
